//
// Generated by NVIDIA NVVM Compiler
//
// Compiler Build ID: CL-36424714
// Cuda compilation tools, release 13.0, V13.0.88
// Based on NVVM 20.0.0
//

.version 9.0
.target sm_100
.address_size 64

	// .globl	_Z3addPiS_S_

.visible .entry _Z3addPiS_S_(
	.param .u64 .ptr .align 1 _Z3addPiS_S__param_0,
	.param .u64 .ptr .align 1 _Z3addPiS_S__param_1,
	.param .u64 .ptr .align 1 _Z3addPiS_S__param_2
)
{
	.reg .b32 	%r<4>;
	.reg .b64 	%rd<7>;

	ld.param.u64 	%rd1, [_Z3addPiS_S__param_0];
	ld.param.u64 	%rd2, [_Z3addPiS_S__param_1];
	ld.param.u64 	%rd3, [_Z3addPiS_S__param_2];
	cvta.to.global.u64 	%rd4, %rd3;
	cvta.to.global.u64 	%rd5, %rd2;
	cvta.to.global.u64 	%rd6, %rd1;
	ld.global.u32 	%r1, [%rd6];
	ld.global.u32 	%r2, [%rd5];
	add.s32 	%r3, %r2, %r1;
	st.global.u32 	[%rd4], %r3;
	ret;

}
	// .globl	_Z4add2iiPi
.visible .entry _Z4add2iiPi(
	.param .u32 _Z4add2iiPi_param_0,
	.param .u32 _Z4add2iiPi_param_1,
	.param .u64 .ptr .align 1 _Z4add2iiPi_param_2
)
{
	.reg .b32 	%r<6>;
	.reg .b64 	%rd<3>;

	ld.param.u32 	%r1, [_Z4add2iiPi_param_0];
	ld.param.u32 	%r2, [_Z4add2iiPi_param_1];
	ld.param.u64 	%rd1, [_Z4add2iiPi_param_2];
	cvta.to.global.u64 	%rd2, %rd1;
	ld.global.u32 	%r3, [%rd2];
	add.s32 	%r4, %r2, %r1;
	add.s32 	%r5, %r4, %r3;
	st.global.u32 	[%rd2], %r5;
	ret;

}


// ===== COMPILED SASS (sm_100) =====

	.target	sm_100

	.elftype	@"ET_EXEC"


//--------------------- .note.nv.tkinfo           --------------------------
	.section	.note.nv.tkinfo,"",@"SHT_NOTE"
	.sectionflags	@"SHF_NOTE_NV_TKINFO"
	.tkinfo
        /*0018*/ 	.word	0x00000002
        /*0030*/ 	.string	""
        /*0030*/ 	.string	"ptxas"
        /*0030*/ 	.string	"Cuda compilation tools, release 13.0, V13.0.88"
        /*0030*/ 	.string	"Build cuda_13.0.r13.0/compiler.36424714_0"
        /*0030*/ 	.string	"-arch sm_100 -m 64 "



//--------------------- .note.nv.cuinfo           --------------------------
	.section	.note.nv.cuinfo,"",@"SHT_NOTE"
	.sectionflags	@"SHF_NOTE_NV_CUINFO"
        /*0018*/ 	.short	0x0002
        /*001a*/ 	.short	0x0064
        /*001c*/ 	.short	0x0082
	.zero		2


//--------------------- .nv.info                  --------------------------
	.section	.nv.info,"",@"SHT_CUDA_INFO"
	.align	4


	//----- nvinfo : EIATTR_REGCOUNT
	.align		4
        /*0000*/ 	.byte	0x04, 0x2f
        /*0002*/ 	.short	(.L_1 - .L_0)
	.align		4
.L_0:
        /*0004*/ 	.word	index@(_Z3addPiS_S_)
        /*0008*/ 	.word	0x0000000c


	//----- nvinfo : EIATTR_FRAME_SIZE
	.align		4
.L_1:
        /*000c*/ 	.byte	0x04, 0x11
        /*000e*/ 	.short	(.L_3 - .L_2)
	.align		4
.L_2:
        /*0010*/ 	.word	index@(_Z3addPiS_S_)
        /*0014*/ 	.word	0x00000000


	//----- nvinfo : EIATTR_REGCOUNT
	.align		4
.L_3:
        /*0018*/ 	.byte	0x04, 0x2f
        /*001a*/ 	.short	(.L_5 - .L_4)
	.align		4
.L_4:
        /*001c*/ 	.word	index@(_Z4add2iiPi)
        /*0020*/ 	.word	0x00000008


	//----- nvinfo : EIATTR_FRAME_SIZE
	.align		4
.L_5:
        /*0024*/ 	.byte	0x04, 0x11
        /*0026*/ 	.short	(.L_7 - .L_6)
	.align		4
.L_6:
        /*0028*/ 	.word	index@(_Z4add2iiPi)
        /*002c*/ 	.word	0x00000000


	//----- nvinfo : EIATTR_MIN_STACK_SIZE
	.align		4
.L_7:
        /*0030*/ 	.byte	0x04, 0x12
        /*0032*/ 	.short	(.L_9 - .L_8)
	.align		4
.L_8:
        /*0034*/ 	.word	index@(_Z4add2iiPi)
        /*0038*/ 	.word	0x00000000


	//----- nvinfo : EIATTR_MIN_STACK_SIZE
	.align		4
.L_9:
        /*003c*/ 	.byte	0x04, 0x12
        /*003e*/ 	.short	(.L_11 - .L_10)
	.align		4
.L_10:
        /*0040*/ 	.word	index@(_Z3addPiS_S_)
        /*0044*/ 	.word	0x00000000
.L_11:


//--------------------- .nv.compat                --------------------------
	.section	.nv.compat,"",@"SHT_CUDA_COMPAT_INFO"
	.align	4
        /*0000*/ 	.byte	0x02, 0x09, 0x00, 0x00, 0x02, 0x02, 0x01, 0x00, 0x02, 0x05, 0x05, 0x00, 0x03, 0x07, 0x01, 0x01
        /*0010*/ 	.byte	0x02, 0x03, 0x00, 0x00, 0x02, 0x06, 0x01, 0x00, 0x04, 0x0b, 0x08, 0x00, 0x09, 0x00, 0x00, 0x00
        /*0020*/ 	.byte	0x00, 0x00, 0x00, 0x00


//--------------------- .nv.info._Z4add2iiPi      --------------------------
	.section	.nv.info._Z4add2iiPi,"",@"SHT_CUDA_INFO"
	.sectionflags	@""
	.align	4


	//----- nvinfo : EIATTR_CUDA_API_VERSION
	.align		4
        /*0000*/ 	.byte	0x04, 0x37
        /*0002*/ 	.short	(.L_13 - .L_12)
.L_12:
        /*0004*/ 	.word	0x00000082


	//----- nvinfo : EIATTR_KPARAM_INFO
	.align		4
.L_13:
        /*0008*/ 	.byte	0x04, 0x17
        /*000a*/ 	.short	(.L_15 - .L_14)
.L_14:
        /*000c*/ 	.word	0x00000000
        /*0010*/ 	.short	0x0002
        /*0012*/ 	.short	0x0008
        /*0014*/ 	.byte	0x00, 0xf5, 0x21, 0x00


	//----- nvinfo : EIATTR_KPARAM_INFO
	.align		4
.L_15:
        /*0018*/ 	.byte	0x04, 0x17
        /*001a*/ 	.short	(.L_17 - .L_16)
.L_16:
        /*001c*/ 	.word	0x00000000
        /*0020*/ 	.short	0x0001
        /*0022*/ 	.short	0x0004
        /*0024*/ 	.byte	0x00, 0xf0, 0x11, 0x00


	//----- nvinfo : EIATTR_KPARAM_INFO
	.align		4
.L_17:
        /*0028*/ 	.byte	0x04, 0x17
        /*002a*/ 	.short	(.L_19 - .L_18)
.L_18:
        /*002c*/ 	.word	0x00000000
        /*0030*/ 	.short	0x0000
        /*0032*/ 	.short	0x0000
        /*0034*/ 	.byte	0x00, 0xf0, 0x11, 0x00


	//----- nvinfo : EIATTR_SPARSE_MMA_MASK
	.align		4
.L_19:
        /*0038*/ 	.byte	0x03, 0x50
        /*003a*/ 	.short	0x0000


	//----- nvinfo : EIATTR_MAXREG_COUNT
	.align		4
        /*003c*/ 	.byte	0x03, 0x1b
        /*003e*/ 	.short	0x00ff


	//----- nvinfo : EIATTR_MERCURY_ISA_VERSION
	.align		4
        /*0040*/ 	.byte	0x03, 0x5f
        /*0042*/ 	.short	0x0101


	//----- nvinfo : EIATTR_VRC_CTA_INIT_COUNT
	.align		4
        /*0044*/ 	.byte	0x02, 0x4a
	.zero		1
	.zero		1


	//----- nvinfo : EIATTR_EXIT_INSTR_OFFSETS
	.align		4
        /*0048*/ 	.byte	0x04, 0x1c
        /*004a*/ 	.short	(.L_21 - .L_20)


	//   ....[0]....
.L_20:
        /*004c*/ 	.word	0x00000070


	//----- nvinfo : EIATTR_CBANK_PARAM_SIZE
	.align		4
.L_21:
        /*0050*/ 	.byte	0x03, 0x19
        /*0052*/ 	.short	0x0010


	//----- nvinfo : EIATTR_PARAM_CBANK
	.align		4
        /*0054*/ 	.byte	0x04, 0x0a
        /*0056*/ 	.short	(.L_23 - .L_22)
	.align		4
.L_22:
        /*0058*/ 	.word	index@(.nv.constant0._Z4add2iiPi)
        /*005c*/ 	.short	0x0380
        /*005e*/ 	.short	0x0010


	//----- nvinfo : EIATTR_SW_WAR
	.align		4
.L_23:
        /*0060*/ 	.byte	0x04, 0x36
        /*0062*/ 	.short	(.L_25 - .L_24)
.L_24:
        /*0064*/ 	.word	0x00000008
.L_25:


//--------------------- .nv.info._Z3addPiS_S_     --------------------------
	.section	.nv.info._Z3addPiS_S_,"",@"SHT_CUDA_INFO"
	.sectionflags	@""
	.align	4


	//----- nvinfo : EIATTR_CUDA_API_VERSION
	.align		4
        /*0000*/ 	.byte	0x04, 0x37
        /*0002*/ 	.short	(.L_27 - .L_26)
.L_26:
        /*0004*/ 	.word	0x00000082


	//----- nvinfo : EIATTR_KPARAM_INFO
	.align		4
.L_27:
        /*0008*/ 	.byte	0x04, 0x17
        /*000a*/ 	.short	(.L_29 - .L_28)
.L_28:
        /*000c*/ 	.word	0x00000000
        /*0010*/ 	.short	0x0002
        /*0012*/ 	.short	0x0010
        /*0014*/ 	.byte	0x00, 0xf5, 0x21, 0x00


	//----- nvinfo : EIATTR_KPARAM_INFO
	.align		4
.L_29:
        /*0018*/ 	.byte	0x04, 0x17
        /*001a*/ 	.short	(.L_31 - .L_30)
.L_30:
        /*001c*/ 	.word	0x00000000
        /*0020*/ 	.short	0x0001
        /*0022*/ 	.short	0x0008
        /*0024*/ 	.byte	0x00, 0xf5, 0x21, 0x00


	//----- nvinfo : EIATTR_KPARAM_INFO
	.align		4
.L_31:
        /*0028*/ 	.byte	0x04, 0x17
        /*002a*/ 	.short	(.L_33 - .L_32)
.L_32:
        /*002c*/ 	.word	0x00000000
        /*0030*/ 	.short	0x0000
        /*0032*/ 	.short	0x0000
        /*0034*/ 	.byte	0x00, 0xf5, 0x21, 0x00


	//----- nvinfo : EIATTR_SPARSE_MMA_MASK
	.align		4
.L_33:
        /*0038*/ 	.byte	0x03, 0x50
        /*003a*/ 	.short	0x0000


	//----- nvinfo : EIATTR_MAXREG_COUNT
	.align		4
        /*003c*/ 	.byte	0x03, 0x1b
        /*003e*/ 	.short	0x00ff


	//----- nvinfo : EIATTR_MERCURY_ISA_VERSION
	.align		4
        /*0040*/ 	.byte	0x03, 0x5f
        /*0042*/ 	.short	0x0101


	//----- nvinfo : EIATTR_VRC_CTA_INIT_COUNT
	.align		4
        /*0044*/ 	.byte	0x02, 0x4a
	.zero		1
	.zero		1


	//----- nvinfo : EIATTR_EXIT_INSTR_OFFSETS
	.align		4
        /*0048*/ 	.byte	0x04, 0x1c
        /*004a*/ 	.short	(.L_35 - .L_34)


	//   ....[0]....
.L_34:
        /*004c*/ 	.word	0x00000090


	//----- nvinfo : EIATTR_CBANK_PARAM_SIZE
	.align		4
.L_35:
        /*0050*/ 	.byte	0x03, 0x19
        /*0052*/ 	.short	0x0018


	//----- nvinfo : EIATTR_PARAM_CBANK
	.align		4
        /*0054*/ 	.byte	0x04, 0x0a
        /*0056*/ 	.short	(.L_37 - .L_36)
	.align		4
.L_36:
        /*0058*/ 	.word	index@(.nv.constant0._Z3addPiS_S_)
        /*005c*/ 	.short	0x0380
        /*005e*/ 	.short	0x0018


	//----- nvinfo : EIATTR_SW_WAR
	.align		4
.L_37:
        /*0060*/ 	.byte	0x04, 0x36
        /*0062*/ 	.short	(.L_39 - .L_38)
.L_38:
        /*0064*/ 	.word	0x00000008
.L_39:


//--------------------- .nv.callgraph             --------------------------
	.section	.nv.callgraph,"",@"SHT_CUDA_CALLGRAPH"
	.align	4
	.sectionentsize	8
	.align		4
        /*0000*/ 	.word	0x00000000
	.align		4
        /*0004*/ 	.word	0xffffffff
	.align		4
        /*0008*/ 	.word	0x00000000
	.align		4
        /*000c*/ 	.word	0xfffffffe
	.align		4
        /*0010*/ 	.word	0x00000000
	.align		4
        /*0014*/ 	.word	0xfffffffd
	.align		4
        /*0018*/ 	.word	0x00000000
	.align		4
        /*001c*/ 	.word	0xfffffffc


//--------------------- .text._Z4add2iiPi         --------------------------
	.section	.text._Z4add2iiPi,"ax",@progbits
	.align	128
        .global         _Z4add2iiPi
        .type           _Z4add2iiPi,@function
        .size           _Z4add2iiPi,(.L_x_2 - _Z4add2iiPi)
        .other          _Z4add2iiPi,@"STO_CUDA_ENTRY STV_DEFAULT"
_Z4add2iiPi:
.text._Z4add2iiPi:
[----:B------:R-:W-:Y:S08]  /*0000*/  LDC R1, c[0x0][0x37c] ;  /* 0x0000df00ff017b82 */ /* 0x000ff00000000800 */
[----:B------:R-:W0:Y:S01]  /*0010*/  LDC.64 R2, c[0x0][0x388] ;  /* 0x0000e200ff027b82 */ /* 0x000e220000000a00 */
[----:B------:R-:W0:Y:S07]  /*0020*/  LDCU.64 UR4, c[0x0][0x358] ;  /* 0x00006b00ff0477ac */ /* 0x000e2e0008000a00 */
[----:B------:R-:W1:Y:S01]  /*0030*/  LDC.64 R4, c[0x0][0x380] ;  /* 0x0000e000ff047b82 */ /* 0x000e620000000a00 */
[----:B0-----:R-:W1:Y:S02]  /*0040*/  LDG.E R0, desc[UR4][R2.64] ;  /* 0x0000000402007981 */ /* 0x001e64000c1e1900 */
[----:B-1----:R-:W-:-:S05]  /*0050*/  IADD3 R5, PT, PT, R0, R5, R4 ;  /* 0x0000000500057210 */ /* 0x002fca0007ffe004 */
[----:B------:R-:W-:Y:S01]  /*0060*/  STG.E desc[UR4][R2.64], R5 ;  /* 0x0000000502007986 */ /* 0x000fe2000c101904 */
[----:B------:R-:W-:Y:S05]  /*0070*/  EXIT ;  /* 0x000000000000794d */ /* 0x000fea0003800000 */
.L_x_0:
[----:B------:R-:W-:-:S00]  /*0080*/  BRA `(.L_x_0) ;  /* 0xfffffffc00fc7947 */ /* 0x000fc0000383ffff */
[----:B------:R-:W-:-:S00]  /*0090*/  NOP ;  /* 0x0000000000007918 */ /* 0x000fc00000000000 */
        /* <DEDUP_REMOVED lines=14> */
.L_x_2:


//--------------------- .text._Z3addPiS_S_        --------------------------
	.section	.text._Z3addPiS_S_,"ax",@progbits
	.align	128
        .global         _Z3addPiS_S_
        .type           _Z3addPiS_S_,@function
        .size           _Z3addPiS_S_,(.L_x_3 - _Z3addPiS_S_)
        .other          _Z3addPiS_S_,@"STO_CUDA_ENTRY STV_DEFAULT"
_Z3addPiS_S_:
.text._Z3addPiS_S_:
[----:B------:R-:W-:Y:S08]  /*0000*/  LDC R1, c[0x0][0x37c] ;  /* 0x0000df00ff017b82 */ /* 0x000ff00000000800 */
[----:B------:R-:W0:Y:S01]  /*0010*/  LDC.64 R2, c[0x0][0x380] ;  /* 0x0000e000ff027b82 */ /* 0x000e220000000a00 */
[----:B------:R-:W0:Y:S07]  /*0020*/  LDCU.64 UR4, c[0x0][0x358] ;  /* 0x00006b00ff0477ac */ /* 0x000e2e0008000a00 */
[----:B------:R-:W1:Y:S01]  /*0030*/  LDC.64 R4, c[0x0][0x388] ;  /* 0x0000e200ff047b82 */ /* 0x000e620000000a00 */
[----:B0-----:R-:W2:Y:S04]  /*0040*/  LDG.E R2, desc[UR4][R2.64] ;  /* 0x0000000402027981 */ /* 0x001ea8000c1e1900 */
[----:B-1----:R-:W2:Y:S03]  /*0050*/  LDG.E R5, desc[UR4][R4.64] ;  /* 0x0000000404057981 */ /* 0x002ea6000c1e1900 */
[----:B------:R-:W0:Y:S01]  /*0060*/  LDC.64 R6, c[0x0][0x390] ;  /* 0x0000e400ff067b82 */ /* 0x000e220000000a00 */
[----:B--2---:R-:W-:-:S05]  /*0070*/  IADD3 R9, PT, PT, R2, R5, RZ ;  /* 0x0000000502097210 */ /* 0x004fca0007ffe0ff */
[----:B0-----:R-:W-:Y:S01]  /*0080*/  STG.E desc[UR4][R6.64], R9 ;  /* 0x0000000906007986 */ /* 0x001fe2000c101904 */
[----:B------:R-:W-:Y:S05]  /*0090*/  EXIT ;  /* 0x000000000000794d */ /* 0x000fea0003800000 */
.L_x_1:
        /* <DEDUP_REMOVED lines=14> */
.L_x_3:


//--------------------- .nv.shared.reserved.0     --------------------------
	.section	.nv.shared.reserved.0,"aw",@nobits
	.weak		__nv_reservedSMEM_offset_0_alias
	.size		__nv_reservedSMEM_offset_0_alias, 0, 64
	.other		__nv_reservedSMEM_offset_0_alias,@"STO_CUDA_RESERVED_SHARED STV_DEFAULT"
__nv_reservedSMEM_offset_0_alias:
	.zero		0
	.zero		64


//--------------------- .nv.constant0._Z4add2iiPi --------------------------
	.section	.nv.constant0._Z4add2iiPi,"a",@progbits
	.sectionflags	@""
	.align	4
.nv.constant0._Z4add2iiPi:
	.zero		912


//--------------------- .nv.constant0._Z3addPiS_S_ --------------------------
	.section	.nv.constant0._Z3addPiS_S_,"a",@progbits
	.sectionflags	@""
	.align	4
.nv.constant0._Z3addPiS_S_:
	.zero		920


//--------------------- SYMBOLS --------------------------

	.type		.nv.reservedSmem.offset0,@object
	.size		.nv.reservedSmem.offset0,0x4
